//
// Generated by NVIDIA NVVM Compiler
//
// Compiler Build ID: CL-36424714
// Cuda compilation tools, release 13.0, V13.0.88
// Based on NVVM 20.0.0
//

.version 9.0
.target sm_100
.address_size 64

	// .globl	_Z10matrixMultPfS_S_i
.global .align 4 .b8 precalc_xorwow_matrix[102400];
.global .align 4 .b8 precalc_xorwow_offset_matrix[102400];
.global .align 4 .b8 mrg32k3aM1[2304];
.global .align 4 .b8 mrg32k3aM2[2304];
.global .align 4 .b8 mrg32k3aM1SubSeq[2016];
.global .align 4 .b8 mrg32k3aM2SubSeq[2016];
.global .align 4 .b8 mrg32k3aM1Seq[2304];
.global .align 4 .b8 mrg32k3aM2Seq[2304];
.const .align 8 .b8 __cr_lgamma_table[72];

.visible .entry _Z10matrixMultPfS_S_i(
	.param .u64 .ptr .align 1 _Z10matrixMultPfS_S_i_param_0,
	.param .u64 .ptr .align 1 _Z10matrixMultPfS_S_i_param_1,
	.param .u64 .ptr .align 1 _Z10matrixMultPfS_S_i_param_2,
	.param .u32 _Z10matrixMultPfS_S_i_param_3
)
{
	.reg .pred 	%p<10>;
	.reg .b32 	%r<40>;
	.reg .b32 	%f<67>;
	.reg .b64 	%rd<67>;

	ld.param.u64 	%rd14, [_Z10matrixMultPfS_S_i_param_0];
	ld.param.u64 	%rd15, [_Z10matrixMultPfS_S_i_param_1];
	ld.param.u32 	%r18, [_Z10matrixMultPfS_S_i_param_3];
	cvta.to.global.u64 	%rd1, %rd15;
	cvta.to.global.u64 	%rd2, %rd14;
	mov.u32 	%r19, %ctaid.y;
	mov.u32 	%r20, %ntid.y;
	mov.u32 	%r21, %tid.y;
	mad.lo.s32 	%r1, %r19, %r20, %r21;
	mov.u32 	%r22, %ctaid.x;
	mov.u32 	%r23, %ntid.x;
	mov.u32 	%r24, %tid.x;
	mad.lo.s32 	%r2, %r22, %r23, %r24;
	max.s32 	%r25, %r1, %r2;
	setp.ge.s32 	%p1, %r25, %r18;
	@%p1 bra 	$L__BB0_13;
	mul.lo.s32 	%r3, %r18, %r1;
	and.b32  	%r4, %r18, 7;
	setp.lt.u32 	%p2, %r18, 8;
	mov.b32 	%r38, 0;
	mov.f32 	%f66, 0f00000000;
	@%p2 bra 	$L__BB0_4;
	and.b32  	%r38, %r18, 2147483640;
	neg.s32 	%r36, %r38;
	mul.wide.s32 	%rd16, %r18, 4;
	add.s64 	%rd3, %rd1, %rd16;
	shl.b32 	%r7, %r18, 3;
	mul.wide.s32 	%rd17, %r18, 8;
	add.s64 	%rd4, %rd1, %rd17;
	mul.wide.s32 	%rd18, %r18, 12;
	add.s64 	%rd5, %rd1, %rd18;
	mul.wide.s32 	%rd19, %r18, 16;
	add.s64 	%rd6, %rd1, %rd19;
	mul.wide.s32 	%rd20, %r18, 20;
	add.s64 	%rd7, %rd1, %rd20;
	mul.wide.s32 	%rd21, %r18, 24;
	add.s64 	%rd8, %rd1, %rd21;
	mul.wide.s32 	%rd22, %r18, 28;
	add.s64 	%rd9, %rd1, %rd22;
	mul.wide.u32 	%rd23, %r3, 4;
	add.s64 	%rd24, %rd23, %rd2;
	add.s64 	%rd66, %rd24, 16;
	mov.f32 	%f66, 0f00000000;
	mov.u32 	%r35, %r2;
$L__BB0_3:
	.pragma "nounroll";
	mul.wide.s32 	%rd25, %r35, 4;
	add.s64 	%rd26, %rd3, %rd25;
	add.s64 	%rd27, %rd4, %rd25;
	add.s64 	%rd28, %rd5, %rd25;
	add.s64 	%rd29, %rd6, %rd25;
	add.s64 	%rd30, %rd7, %rd25;
	add.s64 	%rd31, %rd8, %rd25;
	add.s64 	%rd32, %rd9, %rd25;
	add.s64 	%rd33, %rd1, %rd25;
	ld.global.f32 	%f16, [%rd66+-16];
	ld.global.f32 	%f17, [%rd33];
	fma.rn.f32 	%f18, %f16, %f17, %f66;
	ld.global.f32 	%f19, [%rd66+-12];
	ld.global.f32 	%f20, [%rd26];
	fma.rn.f32 	%f21, %f19, %f20, %f18;
	ld.global.f32 	%f22, [%rd66+-8];
	ld.global.f32 	%f23, [%rd27];
	fma.rn.f32 	%f24, %f22, %f23, %f21;
	ld.global.f32 	%f25, [%rd66+-4];
	ld.global.f32 	%f26, [%rd28];
	fma.rn.f32 	%f27, %f25, %f26, %f24;
	ld.global.f32 	%f28, [%rd66];
	ld.global.f32 	%f29, [%rd29];
	fma.rn.f32 	%f30, %f28, %f29, %f27;
	ld.global.f32 	%f31, [%rd66+4];
	ld.global.f32 	%f32, [%rd30];
	fma.rn.f32 	%f33, %f31, %f32, %f30;
	ld.global.f32 	%f34, [%rd66+8];
	ld.global.f32 	%f35, [%rd31];
	fma.rn.f32 	%f36, %f34, %f35, %f33;
	ld.global.f32 	%f37, [%rd66+12];
	ld.global.f32 	%f38, [%rd32];
	fma.rn.f32 	%f66, %f37, %f38, %f36;
	add.s32 	%r36, %r36, 8;
	add.s32 	%r35, %r35, %r7;
	add.s64 	%rd66, %rd66, 32;
	setp.ne.s32 	%p3, %r36, 0;
	@%p3 bra 	$L__BB0_3;
$L__BB0_4:
	setp.eq.s32 	%p4, %r4, 0;
	@%p4 bra 	$L__BB0_12;
	and.b32  	%r13, %r18, 3;
	setp.lt.u32 	%p5, %r4, 4;
	@%p5 bra 	$L__BB0_7;
	add.s32 	%r27, %r38, %r3;
	mul.wide.u32 	%rd34, %r27, 4;
	add.s64 	%rd35, %rd2, %rd34;
	ld.global.f32 	%f40, [%rd35];
	mad.lo.s32 	%r28, %r38, %r18, %r2;
	mul.wide.s32 	%rd36, %r28, 4;
	add.s64 	%rd37, %rd1, %rd36;
	ld.global.f32 	%f41, [%rd37];
	fma.rn.f32 	%f42, %f40, %f41, %f66;
	cvt.u64.u32 	%rd38, %r3;
	cvt.u64.u32 	%rd39, %r38;
	add.s64 	%rd40, %rd39, %rd38;
	shl.b64 	%rd41, %rd40, 2;
	add.s64 	%rd42, %rd2, %rd41;
	ld.global.f32 	%f43, [%rd42+4];
	mul.wide.s32 	%rd43, %r18, 4;
	add.s64 	%rd44, %rd37, %rd43;
	ld.global.f32 	%f44, [%rd44];
	fma.rn.f32 	%f45, %f43, %f44, %f42;
	ld.global.f32 	%f46, [%rd42+8];
	add.s64 	%rd45, %rd44, %rd43;
	ld.global.f32 	%f47, [%rd45];
	fma.rn.f32 	%f48, %f46, %f47, %f45;
	ld.global.f32 	%f49, [%rd42+12];
	add.s64 	%rd46, %rd45, %rd43;
	ld.global.f32 	%f50, [%rd46];
	fma.rn.f32 	%f66, %f49, %f50, %f48;
	add.s32 	%r38, %r38, 4;
$L__BB0_7:
	setp.eq.s32 	%p6, %r13, 0;
	@%p6 bra 	$L__BB0_12;
	setp.eq.s32 	%p7, %r13, 1;
	@%p7 bra 	$L__BB0_10;
	add.s32 	%r29, %r38, %r3;
	mul.wide.u32 	%rd47, %r29, 4;
	add.s64 	%rd48, %rd2, %rd47;
	ld.global.f32 	%f52, [%rd48];
	mad.lo.s32 	%r30, %r38, %r18, %r2;
	mul.wide.s32 	%rd49, %r30, 4;
	add.s64 	%rd50, %rd1, %rd49;
	ld.global.f32 	%f53, [%rd50];
	fma.rn.f32 	%f54, %f52, %f53, %f66;
	cvt.u64.u32 	%rd51, %r3;
	cvt.u64.u32 	%rd52, %r38;
	add.s64 	%rd53, %rd52, %rd51;
	shl.b64 	%rd54, %rd53, 2;
	add.s64 	%rd55, %rd2, %rd54;
	ld.global.f32 	%f55, [%rd55+4];
	mul.wide.s32 	%rd56, %r18, 4;
	add.s64 	%rd57, %rd50, %rd56;
	ld.global.f32 	%f56, [%rd57];
	fma.rn.f32 	%f66, %f55, %f56, %f54;
	add.s32 	%r38, %r38, 2;
$L__BB0_10:
	and.b32  	%r31, %r18, 1;
	setp.eq.b32 	%p8, %r31, 1;
	not.pred 	%p9, %p8;
	@%p9 bra 	$L__BB0_12;
	add.s32 	%r32, %r38, %r3;
	mul.wide.u32 	%rd58, %r32, 4;
	add.s64 	%rd59, %rd2, %rd58;
	ld.global.f32 	%f57, [%rd59];
	mad.lo.s32 	%r33, %r38, %r18, %r2;
	mul.wide.s32 	%rd60, %r33, 4;
	add.s64 	%rd61, %rd1, %rd60;
	ld.global.f32 	%f58, [%rd61];
	fma.rn.f32 	%f66, %f57, %f58, %f66;
$L__BB0_12:
	ld.param.u64 	%rd65, [_Z10matrixMultPfS_S_i_param_2];
	add.s32 	%r34, %r3, %r2;
	cvta.to.global.u64 	%rd62, %rd65;
	mul.wide.s32 	%rd63, %r34, 4;
	add.s64 	%rd64, %rd62, %rd63;
	st.global.f32 	[%rd64], %f66;
$L__BB0_13:
	ret;

}


// ===== COMPILED SASS (sm_100) =====

	.target	sm_100

	.elftype	@"ET_EXEC"


//--------------------- .note.nv.tkinfo           --------------------------
	.section	.note.nv.tkinfo,"",@"SHT_NOTE"
	.sectionflags	@"SHF_NOTE_NV_TKINFO"
	.tkinfo
        /*0018*/ 	.word	0x00000002
        /*0030*/ 	.string	""
        /*0030*/ 	.string	"ptxas"
        /*0030*/ 	.string	"Cuda compilation tools, release 13.0, V13.0.88"
        /*0030*/ 	.string	"Build cuda_13.0.r13.0/compiler.36424714_0"
        /*0030*/ 	.string	"-arch sm_100 -m 64 "



//--------------------- .note.nv.cuinfo           --------------------------
	.section	.note.nv.cuinfo,"",@"SHT_NOTE"
	.sectionflags	@"SHF_NOTE_NV_CUINFO"
        /*0018*/ 	.short	0x0002
        /*001a*/ 	.short	0x0064
        /*001c*/ 	.short	0x0082
	.zero		2


//--------------------- .nv.info                  --------------------------
	.section	.nv.info,"",@"SHT_CUDA_INFO"
	.align	4


	//----- nvinfo : EIATTR_REGCOUNT
	.align		4
        /*0000*/ 	.byte	0x04, 0x2f
        /*0002*/ 	.short	(.L_10 - .L_9)
	.align		4
.L_9:
        /*0004*/ 	.word	index@(_Z10matrixMultPfS_S_i)
        /*0008*/ 	.word	0x0000001e


	//----- nvinfo : EIATTR_FRAME_SIZE
	.align		4
.L_10:
        /*000c*/ 	.byte	0x04, 0x11
        /*000e*/ 	.short	(.L_12 - .L_11)
	.align		4
.L_11:
        /*0010*/ 	.word	index@(_Z10matrixMultPfS_S_i)
        /*0014*/ 	.word	0x00000000


	//----- nvinfo : EIATTR_MIN_STACK_SIZE
	.align		4
.L_12:
        /*0018*/ 	.byte	0x04, 0x12
        /*001a*/ 	.short	(.L_14 - .L_13)
	.align		4
.L_13:
        /*001c*/ 	.word	index@(_Z10matrixMultPfS_S_i)
        /*0020*/ 	.word	0x00000000
.L_14:


//--------------------- .nv.compat                --------------------------
	.section	.nv.compat,"",@"SHT_CUDA_COMPAT_INFO"
	.align	4
        /*0000*/ 	.byte	0x02, 0x09, 0x00, 0x00, 0x02, 0x02, 0x01, 0x00, 0x02, 0x05, 0x05, 0x00, 0x03, 0x07, 0x01, 0x01
        /*0010*/ 	.byte	0x02, 0x03, 0x00, 0x00, 0x02, 0x06, 0x01, 0x00, 0x04, 0x0b, 0x08, 0x00, 0x09, 0x00, 0x00, 0x00
        /*0020*/ 	.byte	0x00, 0x00, 0x00, 0x00


//--------------------- .nv.info._Z10matrixMultPfS_S_i --------------------------
	.section	.nv.info._Z10matrixMultPfS_S_i,"",@"SHT_CUDA_INFO"
	.sectionflags	@""
	.align	4


	//----- nvinfo : EIATTR_CUDA_API_VERSION
	.align		4
        /*0000*/ 	.byte	0x04, 0x37
        /*0002*/ 	.short	(.L_16 - .L_15)
.L_15:
        /*0004*/ 	.word	0x00000082


	//----- nvinfo : EIATTR_KPARAM_INFO
	.align		4
.L_16:
        /*0008*/ 	.byte	0x04, 0x17
        /*000a*/ 	.short	(.L_18 - .L_17)
.L_17:
        /*000c*/ 	.word	0x00000000
        /*0010*/ 	.short	0x0003
        /*0012*/ 	.short	0x0018
        /*0014*/ 	.byte	0x00, 0xf0, 0x11, 0x00


	//----- nvinfo : EIATTR_KPARAM_INFO
	.align		4
.L_18:
        /*0018*/ 	.byte	0x04, 0x17
        /*001a*/ 	.short	(.L_20 - .L_19)
.L_19:
        /*001c*/ 	.word	0x00000000
        /*0020*/ 	.short	0x0002
        /*0022*/ 	.short	0x0010
        /*0024*/ 	.byte	0x00, 0xf5, 0x21, 0x00


	//----- nvinfo : EIATTR_KPARAM_INFO
	.align		4
.L_20:
        /*0028*/ 	.byte	0x04, 0x17
        /*002a*/ 	.short	(.L_22 - .L_21)
.L_21:
        /*002c*/ 	.word	0x00000000
        /*0030*/ 	.short	0x0001
        /*0032*/ 	.short	0x0008
        /*0034*/ 	.byte	0x00, 0xf5, 0x21, 0x00


	//----- nvinfo : EIATTR_KPARAM_INFO
	.align		4
.L_22:
        /*0038*/ 	.byte	0x04, 0x17
        /*003a*/ 	.short	(.L_24 - .L_23)
.L_23:
        /*003c*/ 	.word	0x00000000
        /*0040*/ 	.short	0x0000
        /*0042*/ 	.short	0x0000
        /*0044*/ 	.byte	0x00, 0xf5, 0x21, 0x00


	//----- nvinfo : EIATTR_SPARSE_MMA_MASK
	.align		4
.L_24:
        /*0048*/ 	.byte	0x03, 0x50
        /*004a*/ 	.short	0x0000


	//----- nvinfo : EIATTR_MAXREG_COUNT
	.align		4
        /*004c*/ 	.byte	0x03, 0x1b
        /*004e*/ 	.short	0x00ff


	//----- nvinfo : EIATTR_MERCURY_ISA_VERSION
	.align		4
        /*0050*/ 	.byte	0x03, 0x5f
        /*0052*/ 	.short	0x0101


	//----- nvinfo : EIATTR_VRC_CTA_INIT_COUNT
	.align		4
        /*0054*/ 	.byte	0x02, 0x4a
	.zero		1
	.zero		1


	//----- nvinfo : EIATTR_EXIT_INSTR_OFFSETS
	.align		4
        /*0058*/ 	.byte	0x04, 0x1c
        /*005a*/ 	.short	(.L_26 - .L_25)


	//   ....[0]....
.L_25:
        /*005c*/ 	.word	0x000000c0


	//   ....[1]....
        /*0060*/ 	.word	0x00000a90


	//----- nvinfo : EIATTR_CBANK_PARAM_SIZE
	.align		4
.L_26:
        /*0064*/ 	.byte	0x03, 0x19
        /*0066*/ 	.short	0x001c


	//----- nvinfo : EIATTR_PARAM_CBANK
	.align		4
        /*0068*/ 	.byte	0x04, 0x0a
        /*006a*/ 	.short	(.L_28 - .L_27)
	.align		4
.L_27:
        /*006c*/ 	.word	index@(.nv.constant0._Z10matrixMultPfS_S_i)
        /*0070*/ 	.short	0x0380
        /*0072*/ 	.short	0x001c


	//----- nvinfo : EIATTR_SW_WAR
	.align		4
.L_28:
        /*0074*/ 	.byte	0x04, 0x36
        /*0076*/ 	.short	(.L_30 - .L_29)
.L_29:
        /*0078*/ 	.word	0x00000008
.L_30:


//--------------------- .nv.callgraph             --------------------------
	.section	.nv.callgraph,"",@"SHT_CUDA_CALLGRAPH"
	.align	4
	.sectionentsize	8
	.align		4
        /*0000*/ 	.word	0x00000000
	.align		4
        /*0004*/ 	.word	0xffffffff
	.align		4
        /*0008*/ 	.word	0x00000000
	.align		4
        /*000c*/ 	.word	0xfffffffe
	.align		4
        /*0010*/ 	.word	0x00000000
	.align		4
        /*0014*/ 	.word	0xfffffffd
	.align		4
        /*0018*/ 	.word	0x00000000
	.align		4
        /*001c*/ 	.word	0xfffffffc


//--------------------- .nv.constant4             --------------------------
	.section	.nv.constant4,"a",@progbits
	.align	8
	.align		8
.nv.constant4:
        /*0000*/ 	.dword	precalc_xorwow_matrix
	.align		8
        /*0008*/ 	.dword	precalc_xorwow_offset_matrix
	.align		8
        /*0010*/ 	.dword	mrg32k3aM1
	.align		8
        /*0018*/ 	.dword	mrg32k3aM2
	.align		8
        /*0020*/ 	.dword	mrg32k3aM1SubSeq
	.align		8
        /*0028*/ 	.dword	mrg32k3aM2SubSeq
	.align		8
        /*0030*/ 	.dword	mrg32k3aM1Seq
	.align		8
        /*0038*/ 	.dword	mrg32k3aM2Seq


//--------------------- .nv.constant3             --------------------------
	.section	.nv.constant3,"a",@progbits
	.align	8
.nv.constant3:
	.type		__cr_lgamma_table,@object
	.size		__cr_lgamma_table,(.L_8 - __cr_lgamma_table)
__cr_lgamma_table:
        /*0000*/ 	.byte	0x00, 0x00, 0x00, 0x00, 0x00, 0x00, 0x00, 0x00, 0x00, 0x00, 0x00, 0x00, 0x00, 0x00, 0x00, 0x00
        /*0010*/ 	.byte	0xef, 0x39, 0xfa, 0xfe, 0x42, 0x2e, 0xe6, 0x3f, 0x02, 0x20, 0x2a, 0xfa, 0x0b, 0xab, 0xfc, 0x3f
        /*0020*/ 	.byte	0xf9, 0x2c, 0x92, 0x7c, 0xa7, 0x6c, 0x09, 0x40, 0xc9, 0x79, 0x44, 0x3c, 0x64, 0x26, 0x13, 0x40
        /*0030*/ 	.byte	0xca, 0x01, 0xcf, 0x3a, 0x27, 0x51, 0x1a, 0x40, 0x30, 0xcc, 0x2d, 0xf3, 0xe1, 0x0c, 0x21, 0x40
        /*0040*/ 	.byte	0x0d, 0xb7, 0xfc, 0x82, 0x8e, 0x35, 0x25, 0x40
.L_8:


//--------------------- .text._Z10matrixMultPfS_S_i --------------------------
	.section	.text._Z10matrixMultPfS_S_i,"ax",@progbits
	.align	128
        .global         _Z10matrixMultPfS_S_i
        .type           _Z10matrixMultPfS_S_i,@function
        .size           _Z10matrixMultPfS_S_i,(.L_x_5 - _Z10matrixMultPfS_S_i)
        .other          _Z10matrixMultPfS_S_i,@"STO_CUDA_ENTRY STV_DEFAULT"
_Z10matrixMultPfS_S_i:
.text._Z10matrixMultPfS_S_i:
[----:B------:R-:W-:Y:S01]  /*0000*/  LDC R1, c[0x0][0x37c] ;  /* 0x0000df00ff017b82 */ /* 0x000fe20000000800 */
[----:B------:R-:W0:Y:S07]  /*0010*/  S2R R0, SR_TID.Y ;  /* 0x0000000000007919 */ /* 0x000e2e0000002200 */
[----:B------:R-:W0:Y:S01]  /*0020*/  S2UR UR4, SR_CTAID.Y ;  /* 0x00000000000479c3 */ /* 0x000e220000002600 */
[----:B------:R-:W1:Y:S01]  /*0030*/  LDCU UR20, c[0x0][0x398] ;  /* 0x00007300ff1477ac */ /* 0x000e620008000800 */
[----:B------:R-:W2:Y:S06]  /*0040*/  S2R R3, SR_TID.X ;  /* 0x0000000000037919 */ /* 0x000eac0000002100 */
[----:B------:R-:W0:Y:S08]  /*0050*/  LDC R13, c[0x0][0x364] ;  /* 0x0000d900ff0d7b82 */ /* 0x000e300000000800 */
[----:B------:R-:W2:Y:S08]  /*0060*/  S2UR UR5, SR_CTAID.X ;  /* 0x00000000000579c3 */ /* 0x000eb00000002500 */
[----:B------:R-:W2:Y:S01]  /*0070*/  LDC R2, c[0x0][0x360] ;  /* 0x0000d800ff027b82 */ /* 0x000ea20000000800 */
[----:B0-----:R-:W-:-:S02]  /*0080*/  IMAD R13, R13, UR4, R0 ;  /* 0x000000040d0d7c24 */ /* 0x001fc4000f8e0200 */
[----:B--2---:R-:W-:-:S05]  /*0090*/  IMAD R0, R2, UR5, R3 ;  /* 0x0000000502007c24 */ /* 0x004fca000f8e0203 */
[----:B------:R-:W-:-:S04]  /*00a0*/  VIMNMX R2, PT, PT, R13, R0, !PT ;  /* 0x000000000d027248 */ /* 0x000fc80007fe0100 */
[----:B-1----:R-:W-:-:S13]  /*00b0*/  ISETP.GE.AND P0, PT, R2, UR20, PT ;  /* 0x0000001402007c0c */ /* 0x002fda000bf06270 */
[----:B------:R-:W-:Y:S05]  /*00c0*/  @P0 EXIT ;  /* 0x000000000000094d */ /* 0x000fea0003800000 */
[----:B------:R-:W-:Y:S01]  /*00d0*/  UISETP.GE.U32.AND UP0, UPT, UR20, 0x8, UPT ;  /* 0x000000081400788c */ /* 0x000fe2000bf06070 */
[----:B------:R-:W-:Y:S02]  /*00e0*/  HFMA2 R12, -RZ, RZ, 0, 0 ;  /* 0x00000000ff0c7431 */ /* 0x000fe400000001ff */
[----:B------:R-:W-:Y:S01]  /*00f0*/  IMAD R13, R13, UR20, RZ ;  /* 0x000000140d0d7c24 */ /* 0x000fe2000f8e02ff */
[----:B------:R-:W-:Y:S01]  /*0100*/  UMOV UR4, URZ ;  /* 0x000000ff00047c82 */ /* 0x000fe20008000000 */
[----:B------:R-:W0:Y:S04]  /*0110*/  LDCU.64 UR18, c[0x0][0x358] ;  /* 0x00006b00ff1277ac */ /* 0x000e280008000a00 */
[----:B------:R-:W-:Y:S05]  /*0120*/  BRA.U !UP0, `(.L_x_0) ;  /* 0x0000000508047547 */ /* 0x000fea000b800000 */
[----:B------:R-:W1:Y:S01]  /*0130*/  LDCU.128 UR24, c[0x0][0x380] ;  /* 0x00007000ff1877ac */ /* 0x000e620008000c00 */
[----:B------:R-:W-:Y:S02]  /*0140*/  MOV R12, RZ ;  /* 0x000000ff000c7202 */ /* 0x000fe40000000f00 */
[----:B------:R-:W-:Y:S01]  /*0150*/  MOV R14, R0 ;  /* 0x00000000000e7202 */ /* 0x000fe20000000f00 */
[----:B------:R-:W-:-:S04]  /*0160*/  ULOP3.LUT UR4, UR20, 0x7ffffff8, URZ, 0xc0, !UPT ;  /* 0x7ffffff814047892 */ /* 0x000fc8000f8ec0ff */
[----:B------:R-:W-:Y:S01]  /*0170*/  UIADD3 UR5, UPT, UPT, -UR4, URZ, URZ ;  /* 0x000000ff04057290 */ /* 0x000fe2000fffe1ff */
[----:B-1----:R-:W-:Y:S01]  /*0180*/  MOV R2, UR24 ;  /* 0x0000001800027c02 */ /* 0x002fe20008000f00 */
[----:B------:R-:W-:Y:S01]  /*0190*/  UIMAD.WIDE UR6, UR20, 0x8, UR26 ;  /* 0x00000008140678a5 */ /* 0x000fe2000f8e021a */
[----:B------:R-:W-:Y:S01]  /*01a0*/  MOV R3, UR25 ;  /* 0x0000001900037c02 */ /* 0x000fe20008000f00 */
[----:B------:R-:W-:Y:S02]  /*01b0*/  UIMAD.WIDE UR8, UR20, 0xc, UR26 ;  /* 0x0000000c140878a5 */ /* 0x000fe4000f8e021a */
[----:B------:R-:W-:Y:S01]  /*01c0*/  UIMAD.WIDE UR10, UR20, 0x10, UR26 ;  /* 0x00000010140a78a5 */ /* 0x000fe2000f8e021a */
[----:B------:R-:W-:Y:S01]  /*01d0*/  IMAD.WIDE.U32 R2, R13, 0x4, R2 ;  /* 0x000000040d027825 */ /* 0x000fe200078e0002 */
[----:B------:R-:W-:Y:S02]  /*01e0*/  UIMAD.WIDE UR12, UR20, 0x14, UR26 ;  /* 0x00000014140c78a5 */ /* 0x000fe4000f8e021a */
[----:B------:R-:W-:Y:S01]  /*01f0*/  UIMAD.WIDE UR14, UR20, 0x18, UR26 ;  /* 0x00000018140e78a5 */ /* 0x000fe2000f8e021a */
[----:B------:R-:W-:Y:S01]  /*0200*/  IADD3 R2, P0, PT, R2, 0x10, RZ ;  /* 0x0000001002027810 */ /* 0x000fe20007f1e0ff */
[----:B------:R-:W-:-:S03]  /*0210*/  UIMAD.WIDE UR16, UR20, 0x1c, UR26 ;  /* 0x0000001c141078a5 */ /* 0x000fc6000f8e021a */
[----:B------:R-:W-:-:S09]  /*0220*/  IADD3.X R3, PT, PT, RZ, R3, RZ, P0, !PT ;  /* 0x00000003ff037210 */ /* 0x000fd200007fe4ff */
.L_x_1:
[----:B------:R-:W-:Y:S01]  /*0230*/  UIMAD.WIDE UR22, UR20, 0x4, UR26 ;  /* 0x00000004141678a5 */ /* 0x000fe2000f8e021a */
[----:B------:R-:W-:Y:S02]  /*0240*/  IMAD.MOV.U32 R23, RZ, RZ, 0x4 ;  /* 0x00000004ff177424 */ /* 0x000fe400078e00ff */
[----:B------:R-:W-:Y:S01]  /*0250*/  HFMA2 R11, -RZ, RZ, 0, 2.384185791015625e-07 ;  /* 0x00000004ff0b7431 */ /* 0x000fe200000001ff */
[----:B------:R-:W-:Y:S01]  /*0260*/  MOV R25, 0x4 ;  /* 0x0000000400197802 */ /* 0x000fe20000000f00 */
[----:B0-----:R-:W2:Y:S01]  /*0270*/  LDG.E R21, desc[UR18][R2.64+-0x10] ;  /* 0xfffff01202157981 */ /* 0x001ea2000c1e1900 */
[C---:B------:R-:W-:Y:S01]  /*0280*/  IMAD.WIDE R22, R14.reuse, R23, UR26 ;  /* 0x0000001a0e167e25 */ /* 0x040fe2000f8e0217 */
[----:B------:R-:W-:Y:S02]  /*0290*/  MOV R8, UR22 ;  /* 0x0000001600087c02 */ /* 0x000fe40008000f00 */
[----:B------:R-:W-:Y:S01]  /*02a0*/  MOV R9, UR23 ;  /* 0x0000001700097c02 */ /* 0x000fe20008000f00 */
[----:B------:R-:W3:Y:S02]  /*02b0*/  LDG.E R19, desc[UR18][R2.64+-0xc] ;  /* 0xfffff41202137981 */ /* 0x000ee4000c1e1900 */
[----:B------:R-:W-:-:S02]  /*02c0*/  IMAD.WIDE R8, R14, 0x4, R8 ;  /* 0x000000040e087825 */ /* 0x000fc400078e0208 */
[----:B------:R-:W2:Y:S01]  /*02d0*/  LDG.E R22, desc[UR18][R22.64] ;  /* 0x0000001216167981 */ /* 0x000ea2000c1e1900 */
[----:B------:R-:W-:Y:S01]  /*02e0*/  MOV R5, 0x4 ;  /* 0x0000000400057802 */ /* 0x000fe20000000f00 */
[C---:B------:R-:W-:Y:S02]  /*02f0*/  IMAD.WIDE R24, R14.reuse, R25, UR6 ;  /* 0x000000060e187e25 */ /* 0x040fe4000f8e0219 */
[----:B------:R0:W3:Y:S02]  /*0300*/  LDG.E R20, desc[UR18][R8.64] ;  /* 0x0000001208147981 */ /* 0x0000e4000c1e1900 */
[----:B------:R-:W-:Y:S02]  /*0310*/  IMAD.WIDE R10, R14, R11, UR8 ;  /* 0x000000080e0a7e25 */ /* 0x000fe4000f8e020b */
[----:B------:R-:W4:Y:S04]  /*0320*/  LDG.E R18, desc[UR18][R24.64] ;  /* 0x0000001218127981 */ /* 0x000f28000c1e1900 */
[----:B------:R-:W4:Y:S01]  /*0330*/  LDG.E R17, desc[UR18][R2.64+-0x8] ;  /* 0xfffff81202117981 */ /* 0x000f22000c1e1900 */
[----:B0-----:R-:W-:-:S02]  /*0340*/  HFMA2 R9, -RZ, RZ, 0, 2.384185791015625e-07 ;  /* 0x00000004ff097431 */ /* 0x001fc400000001ff */
[----:B------:R-:W-:Y:S01]  /*0350*/  IMAD.MOV.U32 R7, RZ, RZ, 0x4 ;  /* 0x00000004ff077424 */ /* 0x000fe200078e00ff */
[----:B------:R0:W5:Y:S01]  /*0360*/  LDG.E R16, desc[UR18][R10.64] ;  /* 0x000000120a107981 */ /* 0x000162000c1e1900 */
[----:B------:R-:W-:-:S03]  /*0370*/  IMAD.WIDE R4, R14, R5, UR10 ;  /* 0x0000000a0e047e25 */ /* 0x000fc6000f8e0205 */
[----:B------:R-:W5:Y:S01]  /*0380*/  LDG.E R15, desc[UR18][R2.64+-0x4] ;  /* 0xfffffc12020f7981 */ /* 0x000f62000c1e1900 */
[C---:B------:R-:W-:Y:S01]  /*0390*/  IMAD.WIDE R6, R14.reuse, R7, UR12 ;  /* 0x0000000c0e067e25 */ /* 0x040fe2000f8e0207 */
[----:B------:R-:W-:Y:S02]  /*03a0*/  MOV R27, 0x4 ;  /* 0x00000004001b7802 */ /* 0x000fe40000000f00 */
[----:B------:R1:W5:Y:S01]  /*03b0*/  LDG.E R4, desc[UR18][R4.64] ;  /* 0x0000001204047981 */ /* 0x000362000c1e1900 */
[----:B------:R-:W-:-:S03]  /*03c0*/  IMAD.WIDE R8, R14, R9, UR14 ;  /* 0x0000000e0e087e25 */ /* 0x000fc6000f8e0209 */
[----:B------:R-:W5:Y:S01]  /*03d0*/  LDG.E R23, desc[UR18][R2.64] ;  /* 0x0000001202177981 */ /* 0x000f62000c1e1900 */
[----:B0-----:R-:W-:-:S03]  /*03e0*/  IMAD.WIDE R10, R14, R27, UR16 ;  /* 0x000000100e0a7e25 */ /* 0x001fc6000f8e021b */
[----:B------:R-:W5:Y:S04]  /*03f0*/  LDG.E R7, desc[UR18][R6.64] ;  /* 0x0000001206077981 */ /* 0x000f68000c1e1900 */
[----:B------:R-:W5:Y:S04]  /*0400*/  LDG.E R24, desc[UR18][R2.64+0x4] ;  /* 0x0000041202187981 */ /* 0x000f68000c1e1900 */
[----:B------:R-:W5:Y:S04]  /*0410*/  LDG.E R8, desc[UR18][R8.64] ;  /* 0x0000001208087981 */ /* 0x000f68000c1e1900 */
[----:B------:R-:W5:Y:S04]  /*0420*/  LDG.E R25, desc[UR18][R2.64+0x8] ;  /* 0x0000081202197981 */ /* 0x000f68000c1e1900 */
[----:B------:R-:W5:Y:S04]  /*0430*/  LDG.E R10, desc[UR18][R10.64] ;  /* 0x000000120a0a7981 */ /* 0x000f68000c1e1900 */
[----:B------:R0:W5:Y:S01]  /*0440*/  LDG.E R27, desc[UR18][R2.64+0xc] ;  /* 0x00000c12021b7981 */ /* 0x000162000c1e1900 */
[----:B------:R-:W-:-:S04]  /*0450*/  UIADD3 UR5, UPT, UPT, UR5, 0x8, URZ ;  /* 0x0000000805057890 */ /* 0x000fc8000fffe0ff */
[----:B------:R-:W-:Y:S01]  /*0460*/  UISETP.NE.AND UP0, UPT, UR5, URZ, UPT ;  /* 0x000000ff0500728c */ /* 0x000fe2000bf05270 */
[----:B-1----:R-:W-:Y:S02]  /*0470*/  MOV R5, UR20 ;  /* 0x0000001400057c02 */ /* 0x002fe40008000f00 */
[----:B0-----:R-:W-:Y:S02]  /*0480*/  IADD3 R2, P0, PT, R2, 0x20, RZ ;  /* 0x0000002002027810 */ /* 0x001fe40007f1e0ff */
[----:B------:R-:W-:Y:S02]  /*0490*/  LEA R14, R5, R14, 0x3 ;  /* 0x0000000e050e7211 */ /* 0x000fe400078e18ff */
[----:B------:R-:W-:Y:S01]  /*04a0*/  IADD3.X R3, PT, PT, RZ, R3, RZ, P0, !PT ;  /* 0x00000003ff037210 */ /* 0x000fe200007fe4ff */
[----:B--2---:R-:W-:-:S04]  /*04b0*/  FFMA R22, R21, R22, R12 ;  /* 0x0000001615167223 */ /* 0x004fc8000000000c */
[----:B---3--:R-:W-:-:S04]  /*04c0*/  FFMA R20, R19, R20, R22 ;  /* 0x0000001413147223 */ /* 0x008fc80000000016 */
[----:B----4-:R-:W-:-:S04]  /*04d0*/  FFMA R18, R17, R18, R20 ;  /* 0x0000001211127223 */ /* 0x010fc80000000014 */
[----:B-----5:R-:W-:-:S04]  /*04e0*/  FFMA R16, R15, R16, R18 ;  /* 0x000000100f107223 */ /* 0x020fc80000000012 */
[----:B------:R-:W-:-:S04]  /*04f0*/  FFMA R23, R23, R4, R16 ;  /* 0x0000000417177223 */ /* 0x000fc80000000010 */
[----:B------:R-:W-:-:S04]  /*0500*/  FFMA R24, R24, R7, R23 ;  /* 0x0000000718187223 */ /* 0x000fc80000000017 */
[----:B------:R-:W-:-:S04]  /*0510*/  FFMA R8, R25, R8, R24 ;  /* 0x0000000819087223 */ /* 0x000fc80000000018 */
[----:B------:R-:W-:Y:S01]  /*0520*/  FFMA R12, R27, R10, R8 ;  /* 0x0000000a1b0c7223 */ /* 0x000fe20000000008 */
[----:B------:R-:W-:Y:S06]  /*0530*/  BRA.U UP0, `(.L_x_1) ;  /* 0xfffffffd003c7547 */ /* 0x000fec000b83ffff */
.L_x_0:
[----:B------:R-:W-:-:S04]  /*0540*/  ULOP3.LUT UR6, UR20, 0x7, URZ, 0xc0, !UPT ;  /* 0x0000000714067892 */ /* 0x000fc8000f8ec0ff */
[----:B------:R-:W-:-:S09]  /*0550*/  UISETP.NE.AND UP0, UPT, UR6, URZ, UPT ;  /* 0x000000ff0600728c */ /* 0x000fd2000bf05270 */
[----:B------:R-:W-:Y:S05]  /*0560*/  BRA.U !UP0, `(.L_x_2) ;  /* 0x0000000508387547 */ /* 0x000fea000b800000 */
[----:B------:R-:W-:Y:S02]  /*0570*/  UISETP.GE.U32.AND UP0, UPT, UR6, 0x4, UPT ;  /* 0x000000040600788c */ /* 0x000fe4000bf06070 */
[----:B------:R-:W-:-:S04]  /*0580*/  ULOP3.LUT UR5, UR20, 0x3, URZ, 0xc0, !UPT ;  /* 0x0000000314057892 */ /* 0x000fc8000f8ec0ff */
[----:B------:R-:W-:-:S03]  /*0590*/  UISETP.NE.AND UP1, UPT, UR5, URZ, UPT ;  /* 0x000000ff0500728c */ /* 0x000fc6000bf25270 */
[----:B------:R-:W-:Y:S08]  /*05a0*/  BRA.U !UP0, `(.L_x_3) ;  /* 0x00000001087c7547 */ /* 0x000ff0000b800000 */
[----:B------:R-:W1:Y:S01]  /*05b0*/  LDC.64 R6, c[0x0][0x388] ;  /* 0x0000e200ff067b82 */ /* 0x000e620000000a00 */
[----:B------:R-:W2:Y:S01]  /*05c0*/  LDCU.64 UR6, c[0x0][0x380] ;  /* 0x00007000ff0677ac */ /* 0x000ea20008000a00 */
[----:B------:R-:W-:Y:S01]  /*05d0*/  IMAD.U32 R9, RZ, RZ, UR4 ;  /* 0x00000004ff097e24 */ /* 0x000fe2000f8e00ff */
[C---:B------:R-:W-:Y:S02]  /*05e0*/  IADD3 R3, PT, PT, R13.reuse, UR4, RZ ;  /* 0x000000040d037c10 */ /* 0x040fe4000fffe0ff */
[----:B------:R-:W-:Y:S01]  /*05f0*/  IADD3 R10, P0, PT, R13, UR4, RZ ;  /* 0x000000040d0a7c10 */ /* 0x000fe2000ff1e0ff */
[----:B------:R-:W-:Y:S01]  /*0600*/  IMAD R9, R9, UR20, R0 ;  /* 0x0000001409097c24 */ /* 0x000fe2000f8e0200 */
[----:B------:R-:W-:Y:S01]  /*0610*/  MOV R11, UR20 ;  /* 0x00000014000b7c02 */ /* 0x000fe20008000f00 */
[----:B------:R-:W3:Y:S01]  /*0620*/  LDC.64 R4, c[0x0][0x380] ;  /* 0x0000e000ff047b82 */ /* 0x000ee20000000a00 */
[----:B------:R-:W-:Y:S01]  /*0630*/  MOV R15, UR20 ;  /* 0x00000014000f7c02 */ /* 0x000fe20008000f00 */
[----:B-1----:R-:W-:Y:S01]  /*0640*/  IMAD.WIDE R6, R9, 0x4, R6 ;  /* 0x0000000409067825 */ /* 0x002fe200078e0206 */
[----:B------:R-:W-:-:S05]  /*0650*/  MOV R9, UR20 ;  /* 0x0000001400097c02 */ /* 0x000fca0008000f00 */
[----:B------:R-:W-:Y:S02]  /*0660*/  IMAD.WIDE R8, R9, 0x4, R6 ;  /* 0x0000000409087825 */ /* 0x000fe400078e0206 */
[----:B0-----:R-:W4:Y:S02]  /*0670*/  LDG.E R6, desc[UR18][R6.64] ;  /* 0x0000001206067981 */ /* 0x001f24000c1e1900 */
[----:B---3--:R-:W-:Y:S01]  /*0680*/  IMAD.WIDE.U32 R4, R3, 0x4, R4 ;  /* 0x0000000403047825 */ /* 0x008fe200078e0004 */
[----:B------:R-:W-:Y:S01]  /*0690*/  IADD3.X R3, PT, PT, RZ, RZ, RZ, P0, !PT ;  /* 0x000000ffff037210 */ /* 0x000fe200007fe4ff */
[----:B------:R-:W3:Y:S01]  /*06a0*/  LDG.E R17, desc[UR18][R8.64] ;  /* 0x0000001208117981 */ /* 0x000ee2000c1e1900 */
[----:B--2---:R-:W-:-:S03]  /*06b0*/  LEA R2, P0, R10, UR6, 0x2 ;  /* 0x000000060a027c11 */ /* 0x004fc6000f8010ff */
[----:B------:R-:W4:Y:S01]  /*06c0*/  LDG.E R5, desc[UR18][R4.64] ;  /* 0x0000001204057981 */ /* 0x000f22000c1e1900 */
[----:B------:R-:W-:Y:S01]  /*06d0*/  LEA.HI.X R3, R10, UR7, R3, 0x2, P0 ;  /* 0x000000070a037c11 */ /* 0x000fe200080f1403 */
[----:B------:R-:W-:-:S04]  /*06e0*/  IMAD.WIDE R10, R11, 0x4, R8 ;  /* 0x000000040b0a7825 */ /* 0x000fc800078e0208 */
[----:B------:R-:W3:Y:S01]  /*06f0*/  LDG.E R16, desc[UR18][R2.64+0x4] ;  /* 0x0000041202107981 */ /* 0x000ee2000c1e1900 */
[----:B------:R-:W-:-:S03]  /*0700*/  IMAD.WIDE R14, R15, 0x4, R10 ;  /* 0x000000040f0e7825 */ /* 0x000fc600078e020a */
[----:B------:R-:W2:Y:S04]  /*0710*/  LDG.E R19, desc[UR18][R10.64] ;  /* 0x000000120a137981 */ /* 0x000ea8000c1e1900 */
[----:B------:R-:W2:Y:S04]  /*0720*/  LDG.E R18, desc[UR18][R2.64+0x8] ;  /* 0x0000081202127981 */ /* 0x000ea8000c1e1900 */
[----:B------:R-:W5:Y:S04]  /*0730*/  LDG.E R20, desc[UR18][R2.64+0xc] ;  /* 0x00000c1202147981 */ /* 0x000f68000c1e1900 */
[----:B------:R-:W5:Y:S01]  /*0740*/  LDG.E R14, desc[UR18][R14.64] ;  /* 0x000000120e0e7981 */ /* 0x000f62000c1e1900 */
[----:B------:R-:W-:Y:S01]  /*0750*/  UIADD3 UR4, UPT, UPT, UR4, 0x4, URZ ;  /* 0x0000000404047890 */ /* 0x000fe2000fffe0ff */
[----:B----4-:R-:W-:-:S04]  /*0760*/  FFMA R5, R5, R6, R12 ;  /* 0x0000000605057223 */ /* 0x010fc8000000000c */
[----:B---3--:R-:W-:-:S04]  /*0770*/  FFMA R5, R16, R17, R5 ;  /* 0x0000001110057223 */ /* 0x008fc80000000005 */
[----:B--2---:R-:W-:-:S04]  /*0780*/  FFMA R5, R18, R19, R5 ;  /* 0x0000001312057223 */ /* 0x004fc80000000005 */
[----:B-----5:R-:W-:-:S07]  /*0790*/  FFMA R12, R20, R14, R5 ;  /* 0x0000000e140c7223 */ /* 0x020fce0000000005 */
.L_x_3:
[----:B------:R-:W-:Y:S05]  /*07a0*/  BRA.U !UP1, `(.L_x_2) ;  /* 0x0000000109a87547 */ /* 0x000fea000b800000 */
[----:B------:R-:W-:Y:S01]  /*07b0*/  UISETP.NE.AND UP0, UPT, UR5, 0x1, UPT ;  /* 0x000000010500788c */ /* 0x000fe2000bf05270 */
[----:B------:R-:W-:Y:S01]  /*07c0*/  MOV R7, UR4 ;  /* 0x0000000400077c02 */ /* 0x000fe20008000f00 */
[----:B------:R-:W-:Y:S02]  /*07d0*/  ULOP3.LUT UR5, UR20, 0x1, URZ, 0xc0, !UPT ;  /* 0x0000000114057892 */ /* 0x000fe4000f8ec0ff */
[----:B------:R-:W-:Y:S02]  /*07e0*/  MOV R15, UR20 ;  /* 0x00000014000f7c02 */ /* 0x000fe40008000f00 */
[----:B------:R-:W-:Y:S01]  /*07f0*/  UISETP.NE.U32.AND UP1, UPT, UR5, 0x1, UPT ;  /* 0x000000010500788c */ /* 0x000fe2000bf25070 */
[----:B------:R-:W-:-:S04]  /*0800*/  PLOP3.LUT P1, PT, PT, PT, UP0, 0x80, 0x8 ;  /* 0x000000000008781c */ /* 0x000fc80003f2f008 */
[----:B------:R-:W1:Y:S01]  /*0810*/  @UP0 LDCU.128 UR8, c[0x0][0x380] ;  /* 0x00007000ff0807ac */ /* 0x000e620008000c00 */
[----:B------:R-:W-:Y:S01]  /*0820*/  PLOP3.LUT P0, PT, PT, PT, UP1, 0x80, 0x8 ;  /* 0x000000000008781c */ /* 0x000fe20003f0f018 */
[----:B------:R-:W2:Y:S04]  /*0830*/  @UP0 LDCU.64 UR6, c[0x0][0x380] ;  /* 0x00007000ff0607ac */ /* 0x000ea80008000a00 */
[----:B------:R-:W3:Y:S03]  /*0840*/  @!UP1 LDCU.128 UR12, c[0x0][0x380] ;  /* 0x00007000ff0c97ac */ /* 0x000ee60008000c00 */
[C---:B------:R-:W-:Y:S02]  /*0850*/  @P1 IADD3 R3, PT, PT, R13.reuse, UR4, RZ ;  /* 0x000000040d031c10 */ /* 0x040fe4000fffe0ff */
[----:B------:R-:W-:Y:S01]  /*0860*/  @P1 IADD3 R6, P2, PT, R13, UR4, RZ ;  /* 0x000000040d061c10 */ /* 0x000fe2000ff5e0ff */
[----:B------:R-:W-:Y:S01]  /*0870*/  @UP0 UIADD3 UR4, UPT, UPT, UR4, 0x2, URZ ;  /* 0x0000000204040890 */ /* 0x000fe2000fffe0ff */
[----:B-1----:R-:W-:Y:S01]  /*0880*/  MOV R11, UR9 ;  /* 0x00000009000b7c02 */ /* 0x002fe20008000f00 */
[----:B------:R-:W-:Y:S01]  /*0890*/  IMAD.U32 R10, RZ, RZ, UR8 ;  /* 0x00000008ff0a7e24 */ /* 0x000fe2000f8e00ff */
[----:B------:R-:W-:-:S02]  /*08a0*/  MOV R4, UR10 ;  /* 0x0000000a00047c02 */ /* 0x000fc40008000f00 */
[----:B------:R-:W-:Y:S01]  /*08b0*/  MOV R5, UR11 ;  /* 0x0000000b00057c02 */ /* 0x000fe20008000f00 */
[----:B------:R-:W-:-:S04]  /*08c0*/  @P1 IMAD.WIDE.U32 R10, R3, 0x4, R10 ;  /* 0x00000004030a1825 */ /* 0x000fc800078e000a */
[----:B------:R-:W-:Y:S01]  /*08d0*/  @P1 IMAD R3, R7, UR20, R0 ;  /* 0x0000001407031c24 */ /* 0x000fe2000f8e0200 */
[----:B------:R-:W-:Y:S01]  /*08e0*/  @P1 IADD3.X R7, PT, PT, RZ, RZ, RZ, P2, !PT ;  /* 0x000000ffff071210 */ /* 0x000fe200017fe4ff */
[----:B------:R-:W-:Y:S01]  /*08f0*/  IMAD.U32 R19, RZ, RZ, UR4 ;  /* 0x00000004ff137e24 */ /* 0x000fe2000f8e00ff */
[C---:B--2---:R-:W-:Y:S01]  /*0900*/  @P1 LEA R2, P2, R6.reuse, UR6, 0x2 ;  /* 0x0000000606021c11 */ /* 0x044fe2000f8410ff */
[----:B------:R-:W-:Y:S01]  /*0910*/  @P1 IMAD.WIDE R4, R3, 0x4, R4 ;  /* 0x0000000403041825 */ /* 0x000fe200078e0204 */
[----:B------:R-:W-:Y:S01]  /*0920*/  @!P0 IADD3 R17, PT, PT, R13, UR4, RZ ;  /* 0x000000040d118c10 */ /* 0x000fe2000fffe0ff */
[----:B0-----:R-:W2:Y:S01]  /*0930*/  @P1 LDG.E R11, desc[UR18][R10.64] ;  /* 0x000000120a0b1981 */ /* 0x001ea2000c1e1900 */
[----:B------:R-:W-:Y:S01]  /*0940*/  @P1 LEA.HI.X R3, R6, UR7, R7, 0x2, P2 ;  /* 0x0000000706031c11 */ /* 0x000fe200090f1407 */
[----:B------:R-:W-:Y:S01]  /*0950*/  @!P0 IMAD R19, R19, UR20, R0 ;  /* 0x0000001413138c24 */ /* 0x000fe2000f8e0200 */
[----:B---3--:R-:W-:Y:S01]  /*0960*/  MOV R6, UR12 ;  /* 0x0000000c00067c02 */ /* 0x008fe20008000f00 */
[----:B------:R-:W-:Y:S01]  /*0970*/  @P1 IMAD.WIDE R14, R15, 0x4, R4 ;  /* 0x000000040f0e1825 */ /* 0x000fe200078e0204 */
[----:B------:R-:W-:Y:S01]  /*0980*/  MOV R7, UR13 ;  /* 0x0000000d00077c02 */ /* 0x000fe20008000f00 */
[----:B------:R-:W2:Y:S01]  /*0990*/  @P1 LDG.E R4, desc[UR18][R4.64] ;  /* 0x0000001204041981 */ /* 0x000ea2000c1e1900 */
[----:B------:R-:W-:-:S02]  /*09a0*/  MOV R8, UR14 ;  /* 0x0000000e00087c02 */ /* 0x000fc40008000f00 */
[----:B------:R-:W-:Y:S01]  /*09b0*/  MOV R9, UR15 ;  /* 0x0000000f00097c02 */ /* 0x000fe20008000f00 */
[----:B------:R-:W-:Y:S01]  /*09c0*/  @!P0 IMAD.WIDE.U32 R6, R17, 0x4, R6 ;  /* 0x0000000411068825 */ /* 0x000fe200078e0006 */
[----:B------:R-:W3:Y:S03]  /*09d0*/  @P1 LDG.E R14, desc[UR18][R14.64] ;  /* 0x000000120e0e1981 */ /* 0x000ee6000c1e1900 */
[----:B------:R-:W-:Y:S01]  /*09e0*/  @!P0 IMAD.WIDE R8, R19, 0x4, R8 ;  /* 0x0000000413088825 */ /* 0x000fe200078e0208 */
[----:B------:R-:W3:Y:S04]  /*09f0*/  @P1 LDG.E R2, desc[UR18][R2.64+0x4] ;  /* 0x0000041202021981 */ /* 0x000ee8000c1e1900 */
[----:B------:R-:W4:Y:S04]  /*0a00*/  @!P0 LDG.E R7, desc[UR18][R6.64] ;  /* 0x0000001206078981 */ /* 0x000f28000c1e1900 */
[----:B------:R-:W4:Y:S01]  /*0a10*/  @!P0 LDG.E R8, desc[UR18][R8.64] ;  /* 0x0000001208088981 */ /* 0x000f22000c1e1900 */
[----:B--2---:R-:W-:-:S04]  /*0a20*/  @P1 FFMA R11, R11, R4, R12 ;  /* 0x000000040b0b1223 */ /* 0x004fc8000000000c */
[----:B---3--:R-:W-:-:S04]  /*0a30*/  @P1 FFMA R12, R2, R14, R11 ;  /* 0x0000000e020c1223 */ /* 0x008fc8000000000b */
[----:B----4-:R-:W-:-:S07]  /*0a40*/  @!P0 FFMA R12, R7, R8, R12 ;  /* 0x00000008070c8223 */ /* 0x010fce000000000c */
.L_x_2:
[----:B------:R-:W1:Y:S01]  /*0a50*/  LDC.64 R2, c[0x0][0x390] ;  /* 0x0000e400ff027b82 */ /* 0x000e620000000a00 */
[----:B------:R-:W-:-:S05]  /*0a60*/  IADD3 R13, PT, PT, R0, R13, RZ ;  /* 0x0000000d000d7210 */ /* 0x000fca0007ffe0ff */
[----:B-1----:R-:W-:-:S05]  /*0a70*/  IMAD.WIDE R2, R13, 0x4, R2 ;  /* 0x000000040d027825 */ /* 0x002fca00078e0202 */
[----:B0-----:R-:W-:Y:S01]  /*0a80*/  STG.E desc[UR18][R2.64], R12 ;  /* 0x0000000c02007986 */ /* 0x001fe2000c101912 */
[----:B------:R-:W-:Y:S05]  /*0a90*/  EXIT ;  /* 0x000000000000794d */ /* 0x000fea0003800000 */
.L_x_4:
[----:B------:R-:W-:-:S00]  /*0aa0*/  BRA `(.L_x_4) ;  /* 0xfffffffc00fc7947 */ /* 0x000fc0000383ffff */
[----:B------:R-:W-:-:S00]  /*0ab0*/  NOP ;  /* 0x0000000000007918 */ /* 0x000fc00000000000 */
        /* <DEDUP_REMOVED lines=12> */
.L_x_5:


//--------------------- .nv.global.init           --------------------------
	.section	.nv.global.init,"aw",@progbits
	.align	4
.nv.global.init:
	.type		mrg32k3aM1SubSeq,@object
	.size		mrg32k3aM1SubSeq,(mrg32k3aM2SubSeq - mrg32k3aM1SubSeq)
mrg32k3aM1SubSeq:
        /*0000*/ 	.byte	0x0b, 0xcc, 0xee, 0x04, 0x73, 0x29, 0x8b, 0x6f, 0xf6, 0x53, 0x03, 0xf6, 0x23, 0xf6, 0xea, 0xda
        /* <DEDUP_REMOVED lines=125> */
	.type		mrg32k3aM2SubSeq,@object
	.size		mrg32k3aM2SubSeq,(mrg32k3aM1 - mrg32k3aM2SubSeq)
mrg32k3aM2SubSeq:
        /* <DEDUP_REMOVED lines=126> */
	.type		mrg32k3aM1,@object
	.size		mrg32k3aM1,(mrg32k3aM1Seq - mrg32k3aM1)
mrg32k3aM1:
        /* <DEDUP_REMOVED lines=144> */
	.type		mrg32k3aM1Seq,@object
	.size		mrg32k3aM1Seq,(mrg32k3aM2 - mrg32k3aM1Seq)
mrg32k3aM1Seq:
        /* <DEDUP_REMOVED lines=144> */
	.type		mrg32k3aM2,@object
	.size		mrg32k3aM2,(mrg32k3aM2Seq - mrg32k3aM2)
mrg32k3aM2:
        /* <DEDUP_REMOVED lines=144> */
	.type		mrg32k3aM2Seq,@object
	.size		mrg32k3aM2Seq,(precalc_xorwow_matrix - mrg32k3aM2Seq)
mrg32k3aM2Seq:
        /* <DEDUP_REMOVED lines=144> */
	.type		precalc_xorwow_matrix,@object
	.size		precalc_xorwow_matrix,(precalc_xorwow_offset_matrix - precalc_xorwow_matrix)
precalc_xorwow_matrix:
        /* <DEDUP_REMOVED lines=6400> */
	.type		precalc_xorwow_offset_matrix,@object
	.size		precalc_xorwow_offset_matrix,(.L_1 - precalc_xorwow_offset_matrix)
precalc_xorwow_offset_matrix:
        /* <DEDUP_REMOVED lines=6400> */
.L_1:


//--------------------- .nv.shared.reserved.0     --------------------------
	.section	.nv.shared.reserved.0,"aw",@nobits
	.weak		__nv_reservedSMEM_offset_0_alias
	.size		__nv_reservedSMEM_offset_0_alias, 0, 64
	.other		__nv_reservedSMEM_offset_0_alias,@"STO_CUDA_RESERVED_SHARED STV_DEFAULT"
__nv_reservedSMEM_offset_0_alias:
	.zero		0
	.zero		64


//--------------------- .nv.constant0._Z10matrixMultPfS_S_i --------------------------
	.section	.nv.constant0._Z10matrixMultPfS_S_i,"a",@progbits
	.sectionflags	@""
	.align	4
.nv.constant0._Z10matrixMultPfS_S_i:
	.zero		924


//--------------------- SYMBOLS --------------------------

	.type		.nv.reservedSmem.offset0,@object
	.size		.nv.reservedSmem.offset0,0x4
